//
// Generated by NVIDIA NVVM Compiler
//
// Compiler Build ID: CL-36424714
// Cuda compilation tools, release 13.0, V13.0.88
// Based on NVVM 20.0.0
//

.version 9.0
.target sm_100
.address_size 64

	// .globl	_Z9my_kernelPi
.extern .func  (.param .b32 func_retval0) vprintf
(
	.param .b64 vprintf_param_0,
	.param .b64 vprintf_param_1
)
;
.global .align 1 .b8 $str[17] = {71, 80, 85, 32, 115, 101, 101, 115, 32, 120, 32, 61, 32, 37, 100, 10};

.visible .entry _Z9my_kernelPi(
	.param .u64 .ptr .align 1 _Z9my_kernelPi_param_0
)
{
	.local .align 8 .b8 	__local_depot0[8];
	.reg .b64 	%SP;
	.reg .b64 	%SPL;
	.reg .b32 	%r<4>;
	.reg .b64 	%rd<7>;

	mov.u64 	%SPL, __local_depot0;
	cvta.local.u64 	%SP, %SPL;
	ld.param.u64 	%rd1, [_Z9my_kernelPi_param_0];
	cvta.to.global.u64 	%rd2, %rd1;
	add.u64 	%rd3, %SP, 0;
	add.u64 	%rd4, %SPL, 0;
	mov.b32 	%r1, 1;
	st.global.u32 	[%rd2], %r1;
	st.local.u32 	[%rd4], %r1;
	mov.u64 	%rd5, $str;
	cvta.global.u64 	%rd6, %rd5;
	{ // callseq 0, 0
	.param .b64 param0;
	st.param.b64 	[param0], %rd6;
	.param .b64 param1;
	st.param.b64 	[param1], %rd3;
	.param .b32 retval0;
	call.uni (retval0), 
	vprintf, 
	(
	param0, 
	param1
	);
	ld.param.b32 	%r2, [retval0];
	} // callseq 0
	ret;

}


// ===== COMPILED SASS (sm_100) =====

	.target	sm_100

	.elftype	@"ET_EXEC"


//--------------------- .note.nv.tkinfo           --------------------------
	.section	.note.nv.tkinfo,"",@"SHT_NOTE"
	.sectionflags	@"SHF_NOTE_NV_TKINFO"
	.tkinfo
        /*0018*/ 	.word	0x00000002
        /*0030*/ 	.string	""
        /*0030*/ 	.string	"ptxas"
        /*0030*/ 	.string	"Cuda compilation tools, release 13.0, V13.0.88"
        /*0030*/ 	.string	"Build cuda_13.0.r13.0/compiler.36424714_0"
        /*0030*/ 	.string	"-arch sm_100 -m 64 "



//--------------------- .note.nv.cuinfo           --------------------------
	.section	.note.nv.cuinfo,"",@"SHT_NOTE"
	.sectionflags	@"SHF_NOTE_NV_CUINFO"
        /*0018*/ 	.short	0x0002
        /*001a*/ 	.short	0x0064
        /*001c*/ 	.short	0x0082
	.zero		2


//--------------------- .nv.info                  --------------------------
	.section	.nv.info,"",@"SHT_CUDA_INFO"
	.align	4


	//----- nvinfo : EIATTR_REGCOUNT
	.align		4
        /*0000*/ 	.byte	0x04, 0x2f
        /*0002*/ 	.short	(.L_2 - .L_1)
	.align		4
.L_1:
        /*0004*/ 	.word	index@(_Z9my_kernelPi)
        /*0008*/ 	.word	0x00000018


	//----- nvinfo : EIATTR_FRAME_SIZE
	.align		4
.L_2:
        /*000c*/ 	.byte	0x04, 0x11
        /*000e*/ 	.short	(.L_4 - .L_3)
	.align		4
.L_3:
        /*0010*/ 	.word	index@(_Z9my_kernelPi)
        /*0014*/ 	.word	0x00000008


	//----- nvinfo : EIATTR_MIN_STACK_SIZE
	.align		4
.L_4:
        /*0018*/ 	.byte	0x04, 0x12
        /*001a*/ 	.short	(.L_6 - .L_5)
	.align		4
.L_5:
        /*001c*/ 	.word	index@(_Z9my_kernelPi)
        /*0020*/ 	.word	0x00000008
.L_6:


//--------------------- .nv.compat                --------------------------
	.section	.nv.compat,"",@"SHT_CUDA_COMPAT_INFO"
	.align	4
        /*0000*/ 	.byte	0x02, 0x09, 0x00, 0x00, 0x02, 0x02, 0x01, 0x00, 0x02, 0x05, 0x05, 0x00, 0x03, 0x07, 0x01, 0x01
        /*0010*/ 	.byte	0x02, 0x03, 0x00, 0x00, 0x02, 0x06, 0x01, 0x00, 0x04, 0x0b, 0x08, 0x00, 0x09, 0x00, 0x00, 0x00
        /*0020*/ 	.byte	0x00, 0x00, 0x00, 0x00


//--------------------- .nv.info._Z9my_kernelPi   --------------------------
	.section	.nv.info._Z9my_kernelPi,"",@"SHT_CUDA_INFO"
	.sectionflags	@""
	.align	4


	//----- nvinfo : EIATTR_CUDA_API_VERSION
	.align		4
        /*0000*/ 	.byte	0x04, 0x37
        /*0002*/ 	.short	(.L_8 - .L_7)
.L_7:
        /*0004*/ 	.word	0x00000082


	//----- nvinfo : EIATTR_KPARAM_INFO
	.align		4
.L_8:
        /*0008*/ 	.byte	0x04, 0x17
        /*000a*/ 	.short	(.L_10 - .L_9)
.L_9:
        /*000c*/ 	.word	0x00000000
        /*0010*/ 	.short	0x0000
        /*0012*/ 	.short	0x0000
        /*0014*/ 	.byte	0x00, 0xf5, 0x21, 0x00


	//----- nvinfo : EIATTR_SPARSE_MMA_MASK
	.align		4
.L_10:
        /*0018*/ 	.byte	0x03, 0x50
        /*001a*/ 	.short	0x0000


	//----- nvinfo : EIATTR_MAXREG_COUNT
	.align		4
        /*001c*/ 	.byte	0x03, 0x1b
        /*001e*/ 	.short	0x00ff


	//----- nvinfo : EIATTR_EXTERNS
	.align		4
        /*0020*/ 	.byte	0x04, 0x0f
        /*0022*/ 	.short	(.L_12 - .L_11)


	//   ....[0]....
	.align		4
.L_11:
        /*0024*/ 	.word	index@(vprintf)


	//----- nvinfo : EIATTR_MERCURY_ISA_VERSION
	.align		4
.L_12:
        /*0028*/ 	.byte	0x03, 0x5f
        /*002a*/ 	.short	0x0101


	//----- nvinfo : EIATTR_VRC_CTA_INIT_COUNT
	.align		4
        /*002c*/ 	.byte	0x02, 0x4a
	.zero		1
	.zero		1


	//----- nvinfo : EIATTR_SYSCALL_OFFSETS
	.align		4
        /*0030*/ 	.byte	0x04, 0x46
        /*0032*/ 	.short	(.L_14 - .L_13)


	//   ....[0]....
.L_13:
        /*0034*/ 	.word	0x00000110


	//----- nvinfo : EIATTR_EXIT_INSTR_OFFSETS
	.align		4
.L_14:
        /*0038*/ 	.byte	0x04, 0x1c
        /*003a*/ 	.short	(.L_16 - .L_15)


	//   ....[0]....
.L_15:
        /*003c*/ 	.word	0x00000120


	//----- nvinfo : EIATTR_CBANK_PARAM_SIZE
	.align		4
.L_16:
        /*0040*/ 	.byte	0x03, 0x19
        /*0042*/ 	.short	0x0008


	//----- nvinfo : EIATTR_PARAM_CBANK
	.align		4
        /*0044*/ 	.byte	0x04, 0x0a
        /*0046*/ 	.short	(.L_18 - .L_17)
	.align		4
.L_17:
        /*0048*/ 	.word	index@(.nv.constant0._Z9my_kernelPi)
        /*004c*/ 	.short	0x0380
        /*004e*/ 	.short	0x0008


	//----- nvinfo : EIATTR_SW_WAR
	.align		4
.L_18:
        /*0050*/ 	.byte	0x04, 0x36
        /*0052*/ 	.short	(.L_20 - .L_19)
.L_19:
        /*0054*/ 	.word	0x00000008
.L_20:


//--------------------- .nv.callgraph             --------------------------
	.section	.nv.callgraph,"",@"SHT_CUDA_CALLGRAPH"
	.align	4
	.sectionentsize	8
	.align		4
        /*0000*/ 	.word	0x00000000
	.align		4
        /*0004*/ 	.word	0xffffffff
	.align		4
        /*0008*/ 	.word	index@(_Z9my_kernelPi)
	.align		4
        /*000c*/ 	.word	index@(vprintf)
	.align		4
        /*0010*/ 	.word	0x00000000
	.align		4
        /*0014*/ 	.word	0xfffffffe
	.align		4
        /*0018*/ 	.word	0x00000000
	.align		4
        /*001c*/ 	.word	0xfffffffd
	.align		4
        /*0020*/ 	.word	0x00000000
	.align		4
        /*0024*/ 	.word	0xfffffffc


//--------------------- .nv.constant4             --------------------------
	.section	.nv.constant4,"a",@progbits
	.align	8
	.align		8
.nv.constant4:
        /*0000*/ 	.dword	vprintf
	.align		8
        /*0008*/ 	.dword	$str


//--------------------- .text._Z9my_kernelPi      --------------------------
	.section	.text._Z9my_kernelPi,"ax",@progbits
	.align	128
        .global         _Z9my_kernelPi
        .type           _Z9my_kernelPi,@function
        .size           _Z9my_kernelPi,(.L_x_2 - _Z9my_kernelPi)
        .other          _Z9my_kernelPi,@"STO_CUDA_ENTRY STV_DEFAULT"
_Z9my_kernelPi:
.text._Z9my_kernelPi:
[----:B------:R-:W0:Y:S08]  /*0000*/  LDC R1, c[0x0][0x37c] ;  /* 0x0000df00ff017b82 */ /* 0x000e300000000800 */
[----:B------:R-:W1:Y:S01]  /*0010*/  LDC.64 R2, c[0x0][0x380] ;  /* 0x0000e000ff027b82 */ /* 0x000e620000000a00 */
[----:B------:R-:W1:Y:S01]  /*0020*/  LDCU.64 UR4, c[0x0][0x358] ;  /* 0x00006b00ff0477ac */ /* 0x000e620008000a00 */
[----:B0-----:R-:W-:Y:S01]  /*0030*/  VIADD R1, R1, 0xfffffff8 ;  /* 0xfffffff801017836 */ /* 0x001fe20000000000 */
[----:B------:R-:W-:Y:S01]  /*0040*/  MOV R0, 0x0 ;  /* 0x0000000000007802 */ /* 0x000fe20000000f00 */
[----:B------:R-:W-:Y:S01]  /*0050*/  IMAD.MOV.U32 R10, RZ, RZ, 0x1 ;  /* 0x00000001ff0a7424 */ /* 0x000fe200078e00ff */
[----:B------:R-:W0:Y:S03]  /*0060*/  LDCU UR6, c[0x0][0x2f8] ;  /* 0x00005f00ff0677ac */ /* 0x000e260008000800 */
[----:B------:R2:W3:Y:S01]  /*0070*/  LDC.64 R8, c[0x4][R0] ;  /* 0x0100000000087b82 */ /* 0x0004e20000000a00 */
[----:B------:R2:W-:Y:S01]  /*0080*/  STL [R1], R10 ;  /* 0x0000000a01007387 */ /* 0x0005e20000100800 */
[----:B------:R-:W4:Y:S01]  /*0090*/  LDCU.64 UR8, c[0x4][0x8] ;  /* 0x01000100ff0877ac */ /* 0x000f220008000a00 */
[----:B0-----:R-:W-:-:S02]  /*00a0*/  IADD3 R6, P0, PT, R1, UR6, RZ ;  /* 0x0000000601067c10 */ /* 0x001fc4000ff1e0ff */
[----:B-1----:R2:W-:Y:S01]  /*00b0*/  STG.E desc[UR4][R2.64], R10 ;  /* 0x0000000a02007986 */ /* 0x0025e2000c101904 */
[----:B------:R-:W0:Y:S01]  /*00c0*/  LDCU UR4, c[0x0][0x2fc] ;  /* 0x00005f80ff0477ac */ /* 0x000e220008000800 */
[----:B----4-:R-:W-:Y:S01]  /*00d0*/  MOV R4, UR8 ;  /* 0x0000000800047c02 */ /* 0x010fe20008000f00 */
[----:B------:R-:W-:Y:S01]  /*00e0*/  IMAD.U32 R5, RZ, RZ, UR9 ;  /* 0x00000009ff057e24 */ /* 0x000fe2000f8e00ff */
[----:B0-2---:R-:W-:-:S07]  /*00f0*/  IADD3.X R7, PT, PT, RZ, UR4, RZ, P0, !PT ;  /* 0x00000004ff077c10 */ /* 0x005fce00087fe4ff */
[----:B------:R-:W-:-:S07]  /*0100*/  LEPC R20, `(.L_x_0) ;  /* 0x000000001014794e */ /* 0x000fce0000000000 */
[----:B---3--:R-:W-:Y:S05]  /*0110*/  CALL.ABS.NOINC R8 ;  /* 0x0000000008007343 */ /* 0x008fea0003c00000 */
.L_x_0:
[----:B------:R-:W-:Y:S05]  /*0120*/  EXIT ;  /* 0x000000000000794d */ /* 0x000fea0003800000 */
.L_x_1:
[----:B------:R-:W-:-:S00]  /*0130*/  BRA `(.L_x_1) ;  /* 0xfffffffc00fc7947 */ /* 0x000fc0000383ffff */
[----:B------:R-:W-:-:S00]  /*0140*/  NOP ;  /* 0x0000000000007918 */ /* 0x000fc00000000000 */
        /* <DEDUP_REMOVED lines=11> */
.L_x_2:


//--------------------- .nv.global.init           --------------------------
	.section	.nv.global.init,"aw",@progbits
.nv.global.init:
	.type		$str,@object
	.size		$str,(.L_0 - $str)
$str:
        /*0000*/ 	.byte	0x47, 0x50, 0x55, 0x20, 0x73, 0x65, 0x65, 0x73, 0x20, 0x78, 0x20, 0x3d, 0x20, 0x25, 0x64, 0x0a
        /*0010*/ 	.byte	0x00
.L_0:


//--------------------- .nv.shared.reserved.0     --------------------------
	.section	.nv.shared.reserved.0,"aw",@nobits
	.weak		__nv_reservedSMEM_offset_0_alias
	.size		__nv_reservedSMEM_offset_0_alias, 0, 64
	.other		__nv_reservedSMEM_offset_0_alias,@"STO_CUDA_RESERVED_SHARED STV_DEFAULT"
__nv_reservedSMEM_offset_0_alias:
	.zero		0
	.zero		64


//--------------------- .nv.constant0._Z9my_kernelPi --------------------------
	.section	.nv.constant0._Z9my_kernelPi,"a",@progbits
	.sectionflags	@""
	.align	4
.nv.constant0._Z9my_kernelPi:
	.zero		904


//--------------------- SYMBOLS --------------------------

	.type		.nv.reservedSmem.offset0,@object
	.size		.nv.reservedSmem.offset0,0x4
	.type		vprintf,@function
